//
// Generated by NVIDIA NVVM Compiler
//
// Compiler Build ID: CL-36424714
// Cuda compilation tools, release 13.0, V13.0.88
// Based on NVVM 20.0.0
//

.version 9.0
.target sm_100
.address_size 64

	// .globl	_Z17reduce_first_passIfEvPT_PKS0_m
.extern .shared .align 16 .b8 smem[];

.visible .entry _Z17reduce_first_passIfEvPT_PKS0_m(
	.param .u64 .ptr .align 1 _Z17reduce_first_passIfEvPT_PKS0_m_param_0,
	.param .u64 .ptr .align 1 _Z17reduce_first_passIfEvPT_PKS0_m_param_1,
	.param .u64 _Z17reduce_first_passIfEvPT_PKS0_m_param_2
)
{
	.reg .pred 	%p<17>;
	.reg .b32 	%r<40>;
	.reg .b32 	%f<34>;
	.reg .b64 	%rd<16>;

	ld.param.u64 	%rd7, [_Z17reduce_first_passIfEvPT_PKS0_m_param_0];
	ld.param.u64 	%rd8, [_Z17reduce_first_passIfEvPT_PKS0_m_param_1];
	ld.param.u64 	%rd9, [_Z17reduce_first_passIfEvPT_PKS0_m_param_2];
	mov.u32 	%r2, %tid.x;
	mov.u32 	%r3, %ctaid.x;
	mov.u32 	%r1, %ntid.x;
	mul.lo.s32 	%r4, %r3, %r1;
	cvt.u64.u32 	%rd10, %r4;
	cvt.u64.u32 	%rd1, %r2;
	add.s64 	%rd15, %rd10, %rd1;
	setp.ge.u64 	%p1, %rd15, %rd9;
	mov.f32 	%f32, 0f00000000;
	@%p1 bra 	$L__BB0_3;
	mov.u32 	%r5, %nctaid.x;
	mul.lo.s32 	%r6, %r1, %r5;
	cvt.u64.u32 	%rd3, %r6;
	cvta.to.global.u64 	%rd4, %rd8;
	mov.f32 	%f32, 0f00000000;
$L__BB0_2:
	shl.b64 	%rd11, %rd15, 2;
	add.s64 	%rd12, %rd4, %rd11;
	ld.global.f32 	%f10, [%rd12];
	add.f32 	%f32, %f32, %f10;
	add.s64 	%rd15, %rd15, %rd3;
	setp.lt.u64 	%p2, %rd15, %rd9;
	@%p2 bra 	$L__BB0_2;
$L__BB0_3:
	mov.b32 	%r7, %f32;
	shfl.sync.down.b32	%r8|%p3, %r7, 16, 31, -1;
	mov.b32 	%f11, %r8;
	add.f32 	%f12, %f32, %f11;
	mov.b32 	%r9, %f12;
	shfl.sync.down.b32	%r10|%p4, %r9, 8, 31, -1;
	mov.b32 	%f13, %r10;
	add.f32 	%f14, %f12, %f13;
	mov.b32 	%r11, %f14;
	shfl.sync.down.b32	%r12|%p5, %r11, 4, 31, -1;
	mov.b32 	%f15, %r12;
	add.f32 	%f16, %f14, %f15;
	mov.b32 	%r13, %f16;
	shfl.sync.down.b32	%r14|%p6, %r13, 2, 31, -1;
	mov.b32 	%f17, %r14;
	add.f32 	%f18, %f16, %f17;
	mov.b32 	%r15, %f18;
	shfl.sync.down.b32	%r16|%p7, %r15, 1, 31, -1;
	mov.b32 	%f19, %r16;
	add.f32 	%f4, %f18, %f19;
	and.b64  	%rd13, %rd1, 31;
	setp.ne.s64 	%p8, %rd13, 0;
	@%p8 bra 	$L__BB0_5;
	cvt.u32.u64 	%r17, %rd1;
	shr.u32 	%r18, %r17, 3;
	mov.u32 	%r19, smem;
	add.s32 	%r20, %r19, %r18;
	st.shared.f32 	[%r20], %f4;
$L__BB0_5:
	cvt.u32.u64 	%r21, %rd1;
	bar.sync 	0;
	setp.gt.u32 	%p9, %r21, 31;
	@%p9 bra 	$L__BB0_10;
	add.s32 	%r23, %r1, 31;
	shr.u32 	%r24, %r23, 5;
	setp.ge.u32 	%p10, %r21, %r24;
	mov.f32 	%f33, 0f00000000;
	@%p10 bra 	$L__BB0_8;
	shl.b32 	%r26, %r21, 2;
	mov.u32 	%r27, smem;
	add.s32 	%r28, %r27, %r26;
	ld.shared.f32 	%f33, [%r28];
$L__BB0_8:
	mov.b32 	%r30, %f33;
	shfl.sync.down.b32	%r31|%p11, %r30, 16, 31, -1;
	mov.b32 	%f21, %r31;
	add.f32 	%f22, %f33, %f21;
	mov.b32 	%r32, %f22;
	shfl.sync.down.b32	%r33|%p12, %r32, 8, 31, -1;
	mov.b32 	%f23, %r33;
	add.f32 	%f24, %f22, %f23;
	mov.b32 	%r34, %f24;
	shfl.sync.down.b32	%r35|%p13, %r34, 4, 31, -1;
	mov.b32 	%f25, %r35;
	add.f32 	%f26, %f24, %f25;
	mov.b32 	%r36, %f26;
	shfl.sync.down.b32	%r37|%p14, %r36, 2, 31, -1;
	mov.b32 	%f27, %r37;
	add.f32 	%f28, %f26, %f27;
	mov.b32 	%r38, %f28;
	shfl.sync.down.b32	%r39|%p15, %r38, 1, 31, -1;
	mov.b32 	%f29, %r39;
	add.f32 	%f7, %f28, %f29;
	setp.ne.s32 	%p16, %r21, 0;
	@%p16 bra 	$L__BB0_10;
	cvta.to.global.u64 	%rd14, %rd7;
	atom.global.add.f32 	%f30, [%rd14], %f7;
$L__BB0_10:
	ret;

}
	// .globl	_Z18reduce_second_passIfEvPT_PKS0_m
.visible .entry _Z18reduce_second_passIfEvPT_PKS0_m(
	.param .u64 .ptr .align 1 _Z18reduce_second_passIfEvPT_PKS0_m_param_0,
	.param .u64 .ptr .align 1 _Z18reduce_second_passIfEvPT_PKS0_m_param_1,
	.param .u64 _Z18reduce_second_passIfEvPT_PKS0_m_param_2
)
{
	.reg .pred 	%p<17>;
	.reg .b32 	%r<37>;
	.reg .b32 	%f<34>;
	.reg .b64 	%rd<14>;

	ld.param.u64 	%rd6, [_Z18reduce_second_passIfEvPT_PKS0_m_param_0];
	ld.param.u64 	%rd7, [_Z18reduce_second_passIfEvPT_PKS0_m_param_1];
	ld.param.u64 	%rd8, [_Z18reduce_second_passIfEvPT_PKS0_m_param_2];
	mov.u32 	%r1, %tid.x;
	cvt.u64.u32 	%rd1, %r1;
	setp.le.u64 	%p1, %rd8, %rd1;
	mov.f32 	%f32, 0f00000000;
	@%p1 bra 	$L__BB1_3;
	mov.u32 	%r2, %ntid.x;
	cvt.u64.u32 	%rd2, %r2;
	cvta.to.global.u64 	%rd3, %rd7;
	mov.f32 	%f32, 0f00000000;
	mov.u64 	%rd13, %rd1;
$L__BB1_2:
	shl.b64 	%rd9, %rd13, 2;
	add.s64 	%rd10, %rd3, %rd9;
	ld.global.f32 	%f10, [%rd10];
	add.f32 	%f32, %f32, %f10;
	add.s64 	%rd13, %rd13, %rd2;
	setp.lt.u64 	%p2, %rd13, %rd8;
	@%p2 bra 	$L__BB1_2;
$L__BB1_3:
	mov.b32 	%r3, %f32;
	shfl.sync.down.b32	%r4|%p3, %r3, 16, 31, -1;
	mov.b32 	%f11, %r4;
	add.f32 	%f12, %f32, %f11;
	mov.b32 	%r5, %f12;
	shfl.sync.down.b32	%r6|%p4, %r5, 8, 31, -1;
	mov.b32 	%f13, %r6;
	add.f32 	%f14, %f12, %f13;
	mov.b32 	%r7, %f14;
	shfl.sync.down.b32	%r8|%p5, %r7, 4, 31, -1;
	mov.b32 	%f15, %r8;
	add.f32 	%f16, %f14, %f15;
	mov.b32 	%r9, %f16;
	shfl.sync.down.b32	%r10|%p6, %r9, 2, 31, -1;
	mov.b32 	%f17, %r10;
	add.f32 	%f18, %f16, %f17;
	mov.b32 	%r11, %f18;
	shfl.sync.down.b32	%r12|%p7, %r11, 1, 31, -1;
	mov.b32 	%f19, %r12;
	add.f32 	%f4, %f18, %f19;
	and.b64  	%rd11, %rd1, 31;
	setp.ne.s64 	%p8, %rd11, 0;
	@%p8 bra 	$L__BB1_5;
	cvt.u32.u64 	%r13, %rd1;
	shr.u32 	%r14, %r13, 3;
	mov.u32 	%r15, smem;
	add.s32 	%r16, %r15, %r14;
	st.shared.f32 	[%r16], %f4;
$L__BB1_5:
	cvt.u32.u64 	%r17, %rd1;
	bar.sync 	0;
	setp.gt.u32 	%p9, %r17, 31;
	@%p9 bra 	$L__BB1_10;
	mov.u32 	%r19, %ntid.x;
	add.s32 	%r20, %r19, 31;
	shr.u32 	%r21, %r20, 5;
	setp.ge.u32 	%p10, %r17, %r21;
	mov.f32 	%f33, 0f00000000;
	@%p10 bra 	$L__BB1_8;
	shl.b32 	%r23, %r17, 2;
	mov.u32 	%r24, smem;
	add.s32 	%r25, %r24, %r23;
	ld.shared.f32 	%f33, [%r25];
$L__BB1_8:
	mov.b32 	%r27, %f33;
	shfl.sync.down.b32	%r28|%p11, %r27, 16, 31, -1;
	mov.b32 	%f21, %r28;
	add.f32 	%f22, %f33, %f21;
	mov.b32 	%r29, %f22;
	shfl.sync.down.b32	%r30|%p12, %r29, 8, 31, -1;
	mov.b32 	%f23, %r30;
	add.f32 	%f24, %f22, %f23;
	mov.b32 	%r31, %f24;
	shfl.sync.down.b32	%r32|%p13, %r31, 4, 31, -1;
	mov.b32 	%f25, %r32;
	add.f32 	%f26, %f24, %f25;
	mov.b32 	%r33, %f26;
	shfl.sync.down.b32	%r34|%p14, %r33, 2, 31, -1;
	mov.b32 	%f27, %r34;
	add.f32 	%f28, %f26, %f27;
	mov.b32 	%r35, %f28;
	shfl.sync.down.b32	%r36|%p15, %r35, 1, 31, -1;
	mov.b32 	%f29, %r36;
	add.f32 	%f7, %f28, %f29;
	setp.ne.s32 	%p16, %r17, 0;
	@%p16 bra 	$L__BB1_10;
	cvta.to.global.u64 	%rd12, %rd6;
	atom.global.add.f32 	%f30, [%rd12], %f7;
$L__BB1_10:
	ret;

}


// ===== COMPILED SASS (sm_100) =====

	.target	sm_100

	.elftype	@"ET_EXEC"


//--------------------- .note.nv.tkinfo           --------------------------
	.section	.note.nv.tkinfo,"",@"SHT_NOTE"
	.sectionflags	@"SHF_NOTE_NV_TKINFO"
	.tkinfo
        /*0018*/ 	.word	0x00000002
        /*0030*/ 	.string	""
        /*0030*/ 	.string	"ptxas"
        /*0030*/ 	.string	"Cuda compilation tools, release 13.0, V13.0.88"
        /*0030*/ 	.string	"Build cuda_13.0.r13.0/compiler.36424714_0"
        /*0030*/ 	.string	"-arch sm_100 -m 64 "



//--------------------- .note.nv.cuinfo           --------------------------
	.section	.note.nv.cuinfo,"",@"SHT_NOTE"
	.sectionflags	@"SHF_NOTE_NV_CUINFO"
        /*0018*/ 	.short	0x0002
        /*001a*/ 	.short	0x0064
        /*001c*/ 	.short	0x0082
	.zero		2


//--------------------- .nv.info                  --------------------------
	.section	.nv.info,"",@"SHT_CUDA_INFO"
	.align	4


	//----- nvinfo : EIATTR_REGCOUNT
	.align		4
        /*0000*/ 	.byte	0x04, 0x2f
        /*0002*/ 	.short	(.L_1 - .L_0)
	.align		4
.L_0:
        /*0004*/ 	.word	index@(_Z17reduce_first_passIfEvPT_PKS0_m)
        /*0008*/ 	.word	0x0000000c


	//----- nvinfo : EIATTR_FRAME_SIZE
	.align		4
.L_1:
        /*000c*/ 	.byte	0x04, 0x11
        /*000e*/ 	.short	(.L_3 - .L_2)
	.align		4
.L_2:
        /*0010*/ 	.word	index@(_Z17reduce_first_passIfEvPT_PKS0_m)
        /*0014*/ 	.word	0x00000000


	//----- nvinfo : EIATTR_REGCOUNT
	.align		4
.L_3:
        /*0018*/ 	.byte	0x04, 0x2f
        /*001a*/ 	.short	(.L_5 - .L_4)
	.align		4
.L_4:
        /*001c*/ 	.word	index@(_Z18reduce_second_passIfEvPT_PKS0_m)
        /*0020*/ 	.word	0x0000000c


	//----- nvinfo : EIATTR_FRAME_SIZE
	.align		4
.L_5:
        /*0024*/ 	.byte	0x04, 0x11
        /*0026*/ 	.short	(.L_7 - .L_6)
	.align		4
.L_6:
        /*0028*/ 	.word	index@(_Z18reduce_second_passIfEvPT_PKS0_m)
        /*002c*/ 	.word	0x00000000


	//----- nvinfo : EIATTR_MIN_STACK_SIZE
	.align		4
.L_7:
        /*0030*/ 	.byte	0x04, 0x12
        /*0032*/ 	.short	(.L_9 - .L_8)
	.align		4
.L_8:
        /*0034*/ 	.word	index@(_Z18reduce_second_passIfEvPT_PKS0_m)
        /*0038*/ 	.word	0x00000000


	//----- nvinfo : EIATTR_MIN_STACK_SIZE
	.align		4
.L_9:
        /*003c*/ 	.byte	0x04, 0x12
        /*003e*/ 	.short	(.L_11 - .L_10)
	.align		4
.L_10:
        /*0040*/ 	.word	index@(_Z17reduce_first_passIfEvPT_PKS0_m)
        /*0044*/ 	.word	0x00000000
.L_11:


//--------------------- .nv.compat                --------------------------
	.section	.nv.compat,"",@"SHT_CUDA_COMPAT_INFO"
	.align	4
        /*0000*/ 	.byte	0x02, 0x09, 0x00, 0x00, 0x02, 0x02, 0x01, 0x00, 0x02, 0x05, 0x05, 0x00, 0x03, 0x07, 0x01, 0x01
        /*0010*/ 	.byte	0x02, 0x03, 0x00, 0x00, 0x02, 0x06, 0x01, 0x00, 0x04, 0x0b, 0x08, 0x00, 0x09, 0x00, 0x00, 0x00
        /*0020*/ 	.byte	0x00, 0x00, 0x00, 0x00


//--------------------- .nv.info._Z18reduce_second_passIfEvPT_PKS0_m --------------------------
	.section	.nv.info._Z18reduce_second_passIfEvPT_PKS0_m,"",@"SHT_CUDA_INFO"
	.sectionflags	@""
	.align	4


	//----- nvinfo : EIATTR_CUDA_API_VERSION
	.align		4
        /*0000*/ 	.byte	0x04, 0x37
        /*0002*/ 	.short	(.L_13 - .L_12)
.L_12:
        /*0004*/ 	.word	0x00000082


	//----- nvinfo : EIATTR_KPARAM_INFO
	.align		4
.L_13:
        /*0008*/ 	.byte	0x04, 0x17
        /*000a*/ 	.short	(.L_15 - .L_14)
.L_14:
        /*000c*/ 	.word	0x00000000
        /*0010*/ 	.short	0x0002
        /*0012*/ 	.short	0x0010
        /*0014*/ 	.byte	0x00, 0xf0, 0x21, 0x00


	//----- nvinfo : EIATTR_KPARAM_INFO
	.align		4
.L_15:
        /*0018*/ 	.byte	0x04, 0x17
        /*001a*/ 	.short	(.L_17 - .L_16)
.L_16:
        /*001c*/ 	.word	0x00000000
        /*0020*/ 	.short	0x0001
        /*0022*/ 	.short	0x0008
        /*0024*/ 	.byte	0x00, 0xf5, 0x21, 0x00


	//----- nvinfo : EIATTR_KPARAM_INFO
	.align		4
.L_17:
        /*0028*/ 	.byte	0x04, 0x17
        /*002a*/ 	.short	(.L_19 - .L_18)
.L_18:
        /*002c*/ 	.word	0x00000000
        /*0030*/ 	.short	0x0000
        /*0032*/ 	.short	0x0000
        /*0034*/ 	.byte	0x00, 0xf5, 0x21, 0x00


	//----- nvinfo : EIATTR_SPARSE_MMA_MASK
	.align		4
.L_19:
        /*0038*/ 	.byte	0x03, 0x50
        /*003a*/ 	.short	0x0000


	//----- nvinfo : EIATTR_MAXREG_COUNT
	.align		4
        /*003c*/ 	.byte	0x03, 0x1b
        /*003e*/ 	.short	0x00ff


	//----- nvinfo : EIATTR_NUM_BARRIERS
	.align		4
        /*0040*/ 	.byte	0x02, 0x4c
        /*0042*/ 	.byte	0x01
	.zero		1


	//----- nvinfo : EIATTR_MERCURY_ISA_VERSION
	.align		4
        /*0044*/ 	.byte	0x03, 0x5f
        /*0046*/ 	.short	0x0101


	//----- nvinfo : EIATTR_COOP_GROUP_MASK_REGIDS
	.align		4
        /*0048*/ 	.byte	0x04, 0x29
        /*004a*/ 	.short	(.L_21 - .L_20)


	//   ....[0]....
.L_20:
        /*004c*/ 	.word	0xffffffff


	//   ....[1]....
        /*0050*/ 	.word	0xffffffff


	//   ....[2]....
        /*0054*/ 	.word	0xffffffff


	//   ....[3]....
        /*0058*/ 	.word	0xffffffff


	//   ....[4]....
        /*005c*/ 	.word	0xffffffff


	//   ....[5]....
        /*0060*/ 	.word	0xffffffff


	//   ....[6]....
        /*0064*/ 	.word	0xffffffff


	//   ....[7]....
        /*0068*/ 	.word	0xffffffff


	//   ....[8]....
        /*006c*/ 	.word	0xffffffff


	//   ....[9]....
        /*0070*/ 	.word	0xffffffff


	//----- nvinfo : EIATTR_COOP_GROUP_INSTR_OFFSETS
	.align		4
.L_21:
        /*0074*/ 	.byte	0x04, 0x28
        /*0076*/ 	.short	(.L_23 - .L_22)


	//   ....[0]....
.L_22:
        /*0078*/ 	.word	0x00000180


	//   ....[1]....
        /*007c*/ 	.word	0x000001e0


	//   ....[2]....
        /*0080*/ 	.word	0x00000220


	//   ....[3]....
        /*0084*/ 	.word	0x00000240


	//   ....[4]....
        /*0088*/ 	.word	0x00000260


	//   ....[5]....
        /*008c*/ 	.word	0x00000360


	//   ....[6]....
        /*0090*/ 	.word	0x00000380


	//   ....[7]....
        /*0094*/ 	.word	0x000003a0


	//   ....[8]....
        /*0098*/ 	.word	0x000003c0


	//   ....[9]....
        /*009c*/ 	.word	0x000003e0


	//----- nvinfo : EIATTR_VRC_CTA_INIT_COUNT
	.align		4
.L_23:
        /*00a0*/ 	.byte	0x02, 0x4a
	.zero		1
	.zero		1


	//----- nvinfo : EIATTR_EXIT_INSTR_OFFSETS
	.align		4
        /*00a4*/ 	.byte	0x04, 0x1c
        /*00a6*/ 	.short	(.L_25 - .L_24)


	//   ....[0]....
.L_24:
        /*00a8*/ 	.word	0x000002a0


	//   ....[1]....
        /*00ac*/ 	.word	0x000003f0


	//   ....[2]....
        /*00b0*/ 	.word	0x00000430


	//----- nvinfo : EIATTR_CRS_STACK_SIZE
	.align		4
.L_25:
        /*00b4*/ 	.byte	0x04, 0x1e
        /*00b6*/ 	.short	(.L_27 - .L_26)
.L_26:
        /*00b8*/ 	.word	0x00000000


	//----- nvinfo : EIATTR_CBANK_PARAM_SIZE
	.align		4
.L_27:
        /*00bc*/ 	.byte	0x03, 0x19
        /*00be*/ 	.short	0x0018


	//----- nvinfo : EIATTR_PARAM_CBANK
	.align		4
        /*00c0*/ 	.byte	0x04, 0x0a
        /*00c2*/ 	.short	(.L_29 - .L_28)
	.align		4
.L_28:
        /*00c4*/ 	.word	index@(.nv.constant0._Z18reduce_second_passIfEvPT_PKS0_m)
        /*00c8*/ 	.short	0x0380
        /*00ca*/ 	.short	0x0018


	//----- nvinfo : EIATTR_SW_WAR
	.align		4
.L_29:
        /*00cc*/ 	.byte	0x04, 0x36
        /*00ce*/ 	.short	(.L_31 - .L_30)
.L_30:
        /*00d0*/ 	.word	0x00000008
.L_31:


//--------------------- .nv.info._Z17reduce_first_passIfEvPT_PKS0_m --------------------------
	.section	.nv.info._Z17reduce_first_passIfEvPT_PKS0_m,"",@"SHT_CUDA_INFO"
	.sectionflags	@""
	.align	4


	//----- nvinfo : EIATTR_CUDA_API_VERSION
	.align		4
        /*0000*/ 	.byte	0x04, 0x37
        /*0002*/ 	.short	(.L_33 - .L_32)
.L_32:
        /*0004*/ 	.word	0x00000082


	//----- nvinfo : EIATTR_KPARAM_INFO
	.align		4
.L_33:
        /*0008*/ 	.byte	0x04, 0x17
        /*000a*/ 	.short	(.L_35 - .L_34)
.L_34:
        /*000c*/ 	.word	0x00000000
        /*0010*/ 	.short	0x0002
        /*0012*/ 	.short	0x0010
        /*0014*/ 	.byte	0x00, 0xf0, 0x21, 0x00


	//----- nvinfo : EIATTR_KPARAM_INFO
	.align		4
.L_35:
        /*0018*/ 	.byte	0x04, 0x17
        /*001a*/ 	.short	(.L_37 - .L_36)
.L_36:
        /*001c*/ 	.word	0x00000000
        /*0020*/ 	.short	0x0001
        /*0022*/ 	.short	0x0008
        /*0024*/ 	.byte	0x00, 0xf5, 0x21, 0x00


	//----- nvinfo : EIATTR_KPARAM_INFO
	.align		4
.L_37:
        /*0028*/ 	.byte	0x04, 0x17
        /*002a*/ 	.short	(.L_39 - .L_38)
.L_38:
        /*002c*/ 	.word	0x00000000
        /*0030*/ 	.short	0x0000
        /*0032*/ 	.short	0x0000
        /*0034*/ 	.byte	0x00, 0xf5, 0x21, 0x00


	//----- nvinfo : EIATTR_SPARSE_MMA_MASK
	.align		4
.L_39:
        /*0038*/ 	.byte	0x03, 0x50
        /*003a*/ 	.short	0x0000


	//----- nvinfo : EIATTR_MAXREG_COUNT
	.align		4
        /*003c*/ 	.byte	0x03, 0x1b
        /*003e*/ 	.short	0x00ff


	//----- nvinfo : EIATTR_NUM_BARRIERS
	.align		4
        /*0040*/ 	.byte	0x02, 0x4c
        /*0042*/ 	.byte	0x01
	.zero		1


	//----- nvinfo : EIATTR_MERCURY_ISA_VERSION
	.align		4
        /*0044*/ 	.byte	0x03, 0x5f
        /*0046*/ 	.short	0x0101


	//----- nvinfo : EIATTR_COOP_GROUP_MASK_REGIDS
	.align		4
        /*0048*/ 	.byte	0x04, 0x29
        /*004a*/ 	.short	(.L_41 - .L_40)


	//   ....[0]....
.L_40:
        /*004c*/ 	.word	0xffffffff


	//   ....[1]....
        /*0050*/ 	.word	0xffffffff


	//   ....[2]....
        /*0054*/ 	.word	0xffffffff


	//   ....[3]....
        /*0058*/ 	.word	0xffffffff


	//   ....[4]....
        /*005c*/ 	.word	0xffffffff


	//   ....[5]....
        /*0060*/ 	.word	0xffffffff


	//   ....[6]....
        /*0064*/ 	.word	0xffffffff


	//   ....[7]....
        /*0068*/ 	.word	0xffffffff


	//   ....[8]....
        /*006c*/ 	.word	0xffffffff


	//   ....[9]....
        /*0070*/ 	.word	0xffffffff


	//----- nvinfo : EIATTR_COOP_GROUP_INSTR_OFFSETS
	.align		4
.L_41:
        /*0074*/ 	.byte	0x04, 0x28
        /*0076*/ 	.short	(.L_43 - .L_42)


	//   ....[0]....
.L_42:
        /*0078*/ 	.word	0x000001c0


	//   ....[1]....
        /*007c*/ 	.word	0x00000220


	//   ....[2]....
        /*0080*/ 	.word	0x00000260


	//   ....[3]....
        /*0084*/ 	.word	0x00000280


	//   ....[4]....
        /*0088*/ 	.word	0x000002a0


	//   ....[5]....
        /*008c*/ 	.word	0x00000390


	//   ....[6]....
        /*0090*/ 	.word	0x000003b0


	//   ....[7]....
        /*0094*/ 	.word	0x000003d0


	//   ....[8]....
        /*0098*/ 	.word	0x000003f0


	//   ....[9]....
        /*009c*/ 	.word	0x00000410


	//----- nvinfo : EIATTR_VRC_CTA_INIT_COUNT
	.align		4
.L_43:
        /*00a0*/ 	.byte	0x02, 0x4a
	.zero		1
	.zero		1


	//----- nvinfo : EIATTR_EXIT_INSTR_OFFSETS
	.align		4
        /*00a4*/ 	.byte	0x04, 0x1c
        /*00a6*/ 	.short	(.L_45 - .L_44)


	//   ....[0]....
.L_44:
        /*00a8*/ 	.word	0x000002e0


	//   ....[1]....
        /*00ac*/ 	.word	0x00000420


	//   ....[2]....
        /*00b0*/ 	.word	0x00000460


	//----- nvinfo : EIATTR_CRS_STACK_SIZE
	.align		4
.L_45:
        /*00b4*/ 	.byte	0x04, 0x1e
        /*00b6*/ 	.short	(.L_47 - .L_46)
.L_46:
        /*00b8*/ 	.word	0x00000000


	//----- nvinfo : EIATTR_CBANK_PARAM_SIZE
	.align		4
.L_47:
        /*00bc*/ 	.byte	0x03, 0x19
        /*00be*/ 	.short	0x0018


	//----- nvinfo : EIATTR_PARAM_CBANK
	.align		4
        /*00c0*/ 	.byte	0x04, 0x0a
        /*00c2*/ 	.short	(.L_49 - .L_48)
	.align		4
.L_48:
        /*00c4*/ 	.word	index@(.nv.constant0._Z17reduce_first_passIfEvPT_PKS0_m)
        /*00c8*/ 	.short	0x0380
        /*00ca*/ 	.short	0x0018


	//----- nvinfo : EIATTR_SW_WAR
	.align		4
.L_49:
        /*00cc*/ 	.byte	0x04, 0x36
        /*00ce*/ 	.short	(.L_51 - .L_50)
.L_50:
        /*00d0*/ 	.word	0x00000008
.L_51:


//--------------------- .nv.callgraph             --------------------------
	.section	.nv.callgraph,"",@"SHT_CUDA_CALLGRAPH"
	.align	4
	.sectionentsize	8
	.align		4
        /*0000*/ 	.word	0x00000000
	.align		4
        /*0004*/ 	.word	0xffffffff
	.align		4
        /*0008*/ 	.word	0x00000000
	.align		4
        /*000c*/ 	.word	0xfffffffe
	.align		4
        /*0010*/ 	.word	0x00000000
	.align		4
        /*0014*/ 	.word	0xfffffffd
	.align		4
        /*0018*/ 	.word	0x00000000
	.align		4
        /*001c*/ 	.word	0xfffffffc


//--------------------- .text._Z18reduce_second_passIfEvPT_PKS0_m --------------------------
	.section	.text._Z18reduce_second_passIfEvPT_PKS0_m,"ax",@progbits
	.align	128
        .global         _Z18reduce_second_passIfEvPT_PKS0_m
        .type           _Z18reduce_second_passIfEvPT_PKS0_m,@function
        .size           _Z18reduce_second_passIfEvPT_PKS0_m,(.L_x_8 - _Z18reduce_second_passIfEvPT_PKS0_m)
        .other          _Z18reduce_second_passIfEvPT_PKS0_m,@"STO_CUDA_ENTRY STV_DEFAULT"
_Z18reduce_second_passIfEvPT_PKS0_m:
.text._Z18reduce_second_passIfEvPT_PKS0_m:
[----:B------:R-:W-:Y:S01]  /*0000*/  LDC R1, c[0x0][0x37c] ;  /* 0x0000df00ff017b82 */ /* 0x000fe20000000800 */
[----:B------:R-:W0:Y:S01]  /*0010*/  S2R R0, SR_TID.X ;  /* 0x0000000000007919 */ /* 0x000e220000002100 */
[----:B------:R-:W0:Y:S01]  /*0020*/  LDCU.64 UR4, c[0x0][0x390] ;  /* 0x00007200ff0477ac */ /* 0x000e220008000a00 */
[----:B------:R-:W-:Y:S01]  /*0030*/  BSSY.RECONVERGENT B0, `(.L_x_0) ;  /* 0x0000014000007945 */ /* 0x000fe20003800200 */
[----:B------:R-:W-:Y:S01]  /*0040*/  IMAD.MOV.U32 R4, RZ, RZ, RZ ;  /* 0x000000ffff047224 */ /* 0x000fe200078e00ff */
[----:B------:R-:W1:Y:S01]  /*0050*/  LDCU.64 UR6, c[0x0][0x358] ;  /* 0x00006b00ff0677ac */ /* 0x000e620008000a00 */
[----:B------:R-:W2:Y:S01]  /*0060*/  LDCU.64 UR8, c[0x0][0x388] ;  /* 0x00007100ff0877ac */ /* 0x000ea20008000a00 */
[----:B0-----:R-:W-:-:S04]  /*0070*/  ISETP.GE.U32.AND P0, PT, R0, UR4, PT ;  /* 0x0000000400007c0c */ /* 0x001fc8000bf06070 */
[----:B------:R-:W-:-:S13]  /*0080*/  ISETP.GE.U32.AND.EX P0, PT, RZ, UR5, PT, P0 ;  /* 0x00000005ff007c0c */ /* 0x000fda000bf06100 */
[----:B-12---:R-:W-:Y:S05]  /*0090*/  @P0 BRA `(.L_x_1) ;  /* 0x0000000000340947 */ /* 0x006fea0003800000 */
[----:B------:R-:W0:Y:S01]  /*00a0*/  LDC R5, c[0x0][0x360] ;  /* 0x0000d800ff057b82 */ /* 0x000e220000000800 */
[----:B------:R-:W-:Y:S02]  /*00b0*/  HFMA2 R7, -RZ, RZ, 0, 0 ;  /* 0x00000000ff077431 */ /* 0x000fe400000001ff */
[----:B------:R-:W-:Y:S02]  /*00c0*/  IMAD.MOV.U32 R4, RZ, RZ, RZ ;  /* 0x000000ffff047224 */ /* 0x000fe400078e00ff */
[----:B------:R-:W-:-:S07]  /*00d0*/  IMAD.MOV.U32 R6, RZ, RZ, R0 ;  /* 0x000000ffff067224 */ /* 0x000fce00078e0000 */
.L_x_2:
[----:B------:R-:W-:-:S04]  /*00e0*/  LEA R2, P0, R6, UR8, 0x2 ;  /* 0x0000000806027c11 */ /* 0x000fc8000f8010ff */
[----:B------:R-:W-:-:S06]  /*00f0*/  LEA.HI.X R3, R6, UR9, R7, 0x2, P0 ;  /* 0x0000000906037c11 */ /* 0x000fcc00080f1407 */
[----:B------:R-:W2:Y:S01]  /*0100*/  LDG.E R3, desc[UR6][R2.64] ;  /* 0x0000000602037981 */ /* 0x000ea2000c1e1900 */
[----:B0-----:R-:W-:-:S05]  /*0110*/  IADD3 R6, P0, PT, R5, R6, RZ ;  /* 0x0000000605067210 */ /* 0x001fca0007f1e0ff */
[----:B------:R-:W-:Y:S01]  /*0120*/  IMAD.X R7, RZ, RZ, R7, P0 ;  /* 0x000000ffff077224 */ /* 0x000fe200000e0607 */
[----:B------:R-:W-:-:S04]  /*0130*/  ISETP.GE.U32.AND P0, PT, R6, UR4, PT ;  /* 0x0000000406007c0c */ /* 0x000fc8000bf06070 */
[----:B------:R-:W-:Y:S01]  /*0140*/  ISETP.GE.U32.AND.EX P0, PT, R7, UR5, PT, P0 ;  /* 0x0000000507007c0c */ /* 0x000fe2000bf06100 */
[----:B--2---:R-:W-:-:S12]  /*0150*/  FADD R4, R3, R4 ;  /* 0x0000000403047221 */ /* 0x004fd80000000000 */
[----:B------:R-:W-:Y:S05]  /*0160*/  @!P0 BRA `(.L_x_2) ;  /* 0xfffffffc00dc8947 */ /* 0x000fea000383ffff */
.L_x_1:
[----:B------:R-:W-:Y:S05]  /*0170*/  BSYNC.RECONVERGENT B0 ;  /* 0x0000000000007941 */ /* 0x000fea0003800200 */
.L_x_0:
[----:B------:R-:W0:Y:S01]  /*0180*/  SHFL.DOWN PT, R3, R4, 0x10, 0x1f ;  /* 0x0a001f0004037f89 */ /* 0x000e2200000e0000 */
[C---:B------:R-:W-:Y:S02]  /*0190*/  LOP3.LUT P0, RZ, R0.reuse, 0x1f, RZ, 0xc0, !PT ;  /* 0x0000001f00ff7812 */ /* 0x040fe4000780c0ff */
[----:B------:R-:W-:-:S11]  /*01a0*/  ISETP.GT.U32.AND P1, PT, R0, 0x1f, PT ;  /* 0x0000001f0000780c */ /* 0x000fd60003f24070 */
[----:B------:R-:W1:Y:S01]  /*01b0*/  @!P0 S2R R9, SR_CgaCtaId ;  /* 0x0000000000098919 */ /* 0x000e620000008800 */
[----:B0-----:R-:W-:Y:S01]  /*01c0*/  FADD R3, R3, R4 ;  /* 0x0000000403037221 */ /* 0x001fe20000000000 */
[----:B------:R-:W-:-:S04]  /*01d0*/  @!P0 MOV R4, 0x400 ;  /* 0x0000040000048802 */ /* 0x000fc80000000f00 */
[----:B------:R-:W0:Y:S01]  /*01e0*/  SHFL.DOWN PT, R2, R3, 0x8, 0x1f ;  /* 0x09001f0003027f89 */ /* 0x000e2200000e0000 */
[----:B-1----:R-:W-:-:S04]  /*01f0*/  @!P0 LEA R9, R9, R4, 0x18 ;  /* 0x0000000409098211 */ /* 0x002fc800078ec0ff */
[----:B------:R-:W-:Y:S01]  /*0200*/  @!P0 LEA.HI R9, R0, R9, RZ, 0x1d ;  /* 0x0000000900098211 */ /* 0x000fe200078fe8ff */
[----:B0-----:R-:W-:-:S05]  /*0210*/  FADD R2, R3, R2 ;  /* 0x0000000203027221 */ /* 0x001fca0000000000 */
[----:B------:R-:W0:Y:S02]  /*0220*/  SHFL.DOWN PT, R5, R2, 0x4, 0x1f ;  /* 0x08801f0002057f89 */ /* 0x000e2400000e0000 */
[----:B0-----:R-:W-:-:S05]  /*0230*/  FADD R5, R2, R5 ;  /* 0x0000000502057221 */ /* 0x001fca0000000000 */
[----:B------:R-:W0:Y:S02]  /*0240*/  SHFL.DOWN PT, R6, R5, 0x2, 0x1f ;  /* 0x08401f0005067f89 */ /* 0x000e2400000e0000 */
[----:B0-----:R-:W-:-:S05]  /*0250*/  FADD R6, R5, R6 ;  /* 0x0000000605067221 */ /* 0x001fca0000000000 */
[----:B------:R-:W0:Y:S02]  /*0260*/  SHFL.DOWN PT, R7, R6, 0x1, 0x1f ;  /* 0x08201f0006077f89 */ /* 0x000e2400000e0000 */
[----:B0-----:R-:W-:-:S05]  /*0270*/  FADD R4, R6, R7 ;  /* 0x0000000706047221 */ /* 0x001fca0000000000 */
[----:B------:R0:W-:Y:S01]  /*0280*/  @!P0 STS [R9], R4 ;  /* 0x0000000409008388 */ /* 0x0001e20000000800 */
[----:B------:R-:W-:Y:S06]  /*0290*/  BAR.SYNC.DEFER_BLOCKING 0x0 ;  /* 0x0000000000007b1d */ /* 0x000fec0000010000 */
[----:B------:R-:W-:Y:S05]  /*02a0*/  @P1 EXIT ;  /* 0x000000000000194d */ /* 0x000fea0003800000 */
[----:B------:R-:W1:Y:S02]  /*02b0*/  LDCU UR4, c[0x0][0x360] ;  /* 0x00006c00ff0477ac */ /* 0x000e640008000800 */
[----:B-1----:R-:W-:-:S04]  /*02c0*/  UIADD3 UR4, UPT, UPT, UR4, 0x1f, URZ ;  /* 0x0000001f04047890 */ /* 0x002fc8000fffe0ff */
[----:B------:R-:W-:-:S06]  /*02d0*/  USHF.R.U32.HI UR4, URZ, 0x5, UR4 ;  /* 0x00000005ff047899 */ /* 0x000fcc0008011604 */
[----:B------:R-:W-:-:S13]  /*02e0*/  ISETP.GE.U32.AND P0, PT, R0, UR4, PT ;  /* 0x0000000400007c0c */ /* 0x000fda000bf06070 */
[----:B------:R-:W1:Y:S01]  /*02f0*/  @!P0 S2R R3, SR_CgaCtaId ;  /* 0x0000000000038919 */ /* 0x000e620000008800 */
[----:B------:R-:W-:-:S04]  /*0300*/  @!P0 MOV R2, 0x400 ;  /* 0x0000040000028802 */ /* 0x000fc80000000f00 */
[----:B-1----:R-:W-:Y:S01]  /*0310*/  @!P0 LEA R3, R3, R2, 0x18 ;  /* 0x0000000203038211 */ /* 0x002fe200078ec0ff */
[----:B------:R-:W-:-:S03]  /*0320*/  IMAD.MOV.U32 R2, RZ, RZ, RZ ;  /* 0x000000ffff027224 */ /* 0x000fc600078e00ff */
[----:B------:R-:W-:-:S05]  /*0330*/  @!P0 LEA R3, R0, R3, 0x2 ;  /* 0x0000000300038211 */ /* 0x000fca00078e10ff */
[----:B------:R-:W1:Y:S01]  /*0340*/  @!P0 LDS R2, [R3] ;  /* 0x0000000003028984 */ /* 0x000e620000000800 */
[----:B------:R-:W-:-:S03]  /*0350*/  ISETP.NE.AND P0, PT, R0, RZ, PT ;  /* 0x000000ff0000720c */ /* 0x000fc60003f05270 */
[----:B-1----:R-:W1:Y:S02]  /*0360*/  SHFL.DOWN PT, R5, R2, 0x10, 0x1f ;  /* 0x0a001f0002057f89 */ /* 0x002e6400000e0000 */
[----:B-1----:R-:W-:-:S05]  /*0370*/  FADD R5, R5, R2 ;  /* 0x0000000205057221 */ /* 0x002fca0000000000 */
[----:B0-----:R-:W0:Y:S02]  /*0380*/  SHFL.DOWN PT, R4, R5, 0x8, 0x1f ;  /* 0x09001f0005047f89 */ /* 0x001e2400000e0000 */
[----:B0-----:R-:W-:-:S05]  /*0390*/  FADD R4, R5, R4 ;  /* 0x0000000405047221 */ /* 0x001fca0000000000 */
[----:B------:R-:W0:Y:S02]  /*03a0*/  SHFL.DOWN PT, R7, R4, 0x4, 0x1f ;  /* 0x08801f0004077f89 */ /* 0x000e2400000e0000 */
[----:B0-----:R-:W-:-:S05]  /*03b0*/  FADD R7, R4, R7 ;  /* 0x0000000704077221 */ /* 0x001fca0000000000 */
[----:B------:R-:W0:Y:S02]  /*03c0*/  SHFL.DOWN PT, R6, R7, 0x2, 0x1f ;  /* 0x08401f0007067f89 */ /* 0x000e2400000e0000 */
[----:B0-----:R-:W-:-:S05]  /*03d0*/  FADD R6, R7, R6 ;  /* 0x0000000607067221 */ /* 0x001fca0000000000 */
[----:B------:R0:W1:Y:S01]  /*03e0*/  SHFL.DOWN PT, R9, R6, 0x1, 0x1f ;  /* 0x08201f0006097f89 */ /* 0x00006200000e0000 */
[----:B------:R-:W-:Y:S05]  /*03f0*/  @P0 EXIT ;  /* 0x000000000000094d */ /* 0x000fea0003800000 */
[----:B------:R-:W2:Y:S01]  /*0400*/  LDC.64 R2, c[0x0][0x380] ;  /* 0x0000e000ff027b82 */ /* 0x000ea20000000a00 */
[----:B-1----:R-:W-:-:S05]  /*0410*/  FADD R9, R6, R9 ;  /* 0x0000000906097221 */ /* 0x002fca0000000000 */
[----:B--2---:R-:W-:Y:S01]  /*0420*/  REDG.E.ADD.F32.FTZ.RN.STRONG.GPU desc[UR6][R2.64], R9 ;  /* 0x00000009020079a6 */ /* 0x004fe2000c12f306 */
[----:B------:R-:W-:Y:S05]  /*0430*/  EXIT ;  /* 0x000000000000794d */ /* 0x000fea0003800000 */
.L_x_3:
[----:B------:R-:W-:-:S00]  /*0440*/  BRA `(.L_x_3) ;  /* 0xfffffffc00fc7947 */ /* 0x000fc0000383ffff */
[----:B------:R-:W-:-:S00]  /*0450*/  NOP ;  /* 0x0000000000007918 */ /* 0x000fc00000000000 */
        /* <DEDUP_REMOVED lines=10> */
.L_x_8:


//--------------------- .text._Z17reduce_first_passIfEvPT_PKS0_m --------------------------
	.section	.text._Z17reduce_first_passIfEvPT_PKS0_m,"ax",@progbits
	.align	128
        .global         _Z17reduce_first_passIfEvPT_PKS0_m
        .type           _Z17reduce_first_passIfEvPT_PKS0_m,@function
        .size           _Z17reduce_first_passIfEvPT_PKS0_m,(.L_x_9 - _Z17reduce_first_passIfEvPT_PKS0_m)
        .other          _Z17reduce_first_passIfEvPT_PKS0_m,@"STO_CUDA_ENTRY STV_DEFAULT"
_Z17reduce_first_passIfEvPT_PKS0_m:
.text._Z17reduce_first_passIfEvPT_PKS0_m:
[----:B------:R-:W-:Y:S01]  /*0000*/  LDC R1, c[0x0][0x37c] ;  /* 0x0000df00ff017b82 */ /* 0x000fe20000000800 */
[----:B------:R-:W0:Y:S07]  /*0010*/  S2R R0, SR_TID.X ;  /* 0x0000000000007919 */ /* 0x000e2e0000002100 */
[----:B------:R-:W1:Y:S01]  /*0020*/  S2UR UR4, SR_CTAID.X ;  /* 0x00000000000479c3 */ /* 0x000e620000002500 */
[----:B------:R-:W2:Y:S01]  /*0030*/  LDCU.64 UR8, c[0x0][0x390] ;  /* 0x00007200ff0877ac */ /* 0x000ea20008000a00 */
[----:B------:R-:W-:Y:S01]  /*0040*/  BSSY.RECONVERGENT B0, `(.L_x_4) ;  /* 0x0000017000007945 */ /* 0x000fe20003800200 */
[----:B------:R-:W-:Y:S01]  /*0050*/  IMAD.MOV.U32 R4, RZ, RZ, RZ ;  /* 0x000000ffff047224 */ /* 0x000fe200078e00ff */
[----:B------:R-:W3:Y:S04]  /*0060*/  LDCU.64 UR10, c[0x0][0x388] ;  /* 0x00007100ff0a77ac */ /* 0x000ee80008000a00 */
[----:B------:R-:W1:Y:S02]  /*0070*/  LDC R8, c[0x0][0x360] ;  /* 0x0000d800ff087b82 */ /* 0x000e640000000800 */
[----:B-1----:R-:W-:Y:S01]  /*0080*/  IMAD R3, R8, UR4, RZ ;  /* 0x0000000408037c24 */ /* 0x002fe2000f8e02ff */
[----:B------:R-:W1:Y:S04]  /*0090*/  LDCU.64 UR4, c[0x0][0x358] ;  /* 0x00006b00ff0477ac */ /* 0x000e680008000a00 */
[----:B0-----:R-:W-:-:S04]  /*00a0*/  IADD3 R6, P1, PT, R3, R0, RZ ;  /* 0x0000000003067210 */ /* 0x001fc80007f3e0ff */
[----:B--2---:R-:W-:Y:S01]  /*00b0*/  ISETP.GE.U32.AND P0, PT, R6, UR8, PT ;  /* 0x0000000806007c0c */ /* 0x004fe2000bf06070 */
[----:B------:R-:W-:-:S05]  /*00c0*/  IMAD.X R7, RZ, RZ, RZ, P1 ;  /* 0x000000ffff077224 */ /* 0x000fca00008e06ff */
[----:B------:R-:W-:-:S13]  /*00d0*/  ISETP.GE.U32.AND.EX P0, PT, R7, UR9, PT, P0 ;  /* 0x0000000907007c0c */ /* 0x000fda000bf06100 */
[----:B-1-3--:R-:W-:Y:S05]  /*00e0*/  @P0 BRA `(.L_x_5) ;  /* 0x0000000000300947 */ /* 0x00afea0003800000 */
[----:B------:R-:W0:Y:S01]  /*00f0*/  LDCU UR6, c[0x0][0x370] ;  /* 0x00006e00ff0677ac */ /* 0x000e220008000800 */
[----:B------:R-:W-:Y:S02]  /*0100*/  IMAD.MOV.U32 R4, RZ, RZ, RZ ;  /* 0x000000ffff047224 */ /* 0x000fe400078e00ff */
[----:B0-----:R-:W-:-:S07]  /*0110*/  IMAD R5, R8, UR6, RZ ;  /* 0x0000000608057c24 */ /* 0x001fce000f8e02ff */
.L_x_6:
[----:B------:R-:W-:-:S04]  /*0120*/  LEA R2, P0, R6, UR10, 0x2 ;  /* 0x0000000a06027c11 */ /* 0x000fc8000f8010ff */
[----:B------:R-:W-:-:S06]  /*0130*/  LEA.HI.X R3, R6, UR11, R7, 0x2, P0 ;  /* 0x0000000b06037c11 */ /* 0x000fcc00080f1407 */
[----:B------:R-:W2:Y:S01]  /*0140*/  LDG.E R3, desc[UR4][R2.64] ;  /* 0x0000000402037981 */ /* 0x000ea2000c1e1900 */
[----:B------:R-:W-:-:S04]  /*0150*/  IADD3 R6, P0, PT, R5, R6, RZ ;  /* 0x0000000605067210 */ /* 0x000fc80007f1e0ff */
[----:B------:R-:W-:Y:S02]  /*0160*/  IADD3.X R7, PT, PT, RZ, R7, RZ, P0, !PT ;  /* 0x00000007ff077210 */ /* 0x000fe400007fe4ff */
[----:B------:R-:W-:-:S04]  /*0170*/  ISETP.GE.U32.AND P0, PT, R6, UR8, PT ;  /* 0x0000000806007c0c */ /* 0x000fc8000bf06070 */
[----:B------:R-:W-:Y:S01]  /*0180*/  ISETP.GE.U32.AND.EX P0, PT, R7, UR9, PT, P0 ;  /* 0x0000000907007c0c */ /* 0x000fe2000bf06100 */
[----:B--2---:R-:W-:-:S12]  /*0190*/  FADD R4, R3, R4 ;  /* 0x0000000403047221 */ /* 0x004fd80000000000 */
[----:B------:R-:W-:Y:S05]  /*01a0*/  @!P0 BRA `(.L_x_6) ;  /* 0xfffffffc00dc8947 */ /* 0x000fea000383ffff */
.L_x_5:
[----:B------:R-:W-:Y:S05]  /*01b0*/  BSYNC.RECONVERGENT B0 ;  /* 0x0000000000007941 */ /* 0x000fea0003800200 */
.L_x_4:
        /* <DEDUP_REMOVED lines=19> */
[----:B------:R-:W-:-:S05]  /*02f0*/  VIADD R2, R8, 0x1f ;  /* 0x0000001f08027836 */ /* 0x000fca0000000000 */
[----:B------:R-:W-:-:S04]  /*0300*/  SHF.R.U32.HI R3, RZ, 0x5, R2 ;  /* 0x00000005ff037819 */ /* 0x000fc80000011602 */
[----:B------:R-:W-:-:S13]  /*0310*/  ISETP.GE.U32.AND P0, PT, R0, R3, PT ;  /* 0x000000030000720c */ /* 0x000fda0003f06070 */
        /* <DEDUP_REMOVED lines=21> */
.L_x_7:
        /* <DEDUP_REMOVED lines=9> */
.L_x_9:


//--------------------- .nv.shared._Z18reduce_second_passIfEvPT_PKS0_m --------------------------
	.section	.nv.shared._Z18reduce_second_passIfEvPT_PKS0_m,"aw",@nobits
	.sectionflags	@""
	.align	16
	.zero		1024


//--------------------- .nv.shared.reserved.0     --------------------------
	.section	.nv.shared.reserved.0,"aw",@nobits
	.weak		__nv_reservedSMEM_offset_0_alias
	.size		__nv_reservedSMEM_offset_0_alias, 0, 64
	.other		__nv_reservedSMEM_offset_0_alias,@"STO_CUDA_RESERVED_SHARED STV_DEFAULT"
__nv_reservedSMEM_offset_0_alias:
	.zero		0
	.zero		64


//--------------------- .nv.shared._Z17reduce_first_passIfEvPT_PKS0_m --------------------------
	.section	.nv.shared._Z17reduce_first_passIfEvPT_PKS0_m,"aw",@nobits
	.sectionflags	@""
	.align	16
	.zero		1024


//--------------------- .nv.constant0._Z18reduce_second_passIfEvPT_PKS0_m --------------------------
	.section	.nv.constant0._Z18reduce_second_passIfEvPT_PKS0_m,"a",@progbits
	.sectionflags	@""
	.align	4
.nv.constant0._Z18reduce_second_passIfEvPT_PKS0_m:
	.zero		920


//--------------------- .nv.constant0._Z17reduce_first_passIfEvPT_PKS0_m --------------------------
	.section	.nv.constant0._Z17reduce_first_passIfEvPT_PKS0_m,"a",@progbits
	.sectionflags	@""
	.align	4
.nv.constant0._Z17reduce_first_passIfEvPT_PKS0_m:
	.zero		920


//--------------------- SYMBOLS --------------------------

	.type		.nv.reservedSmem.offset0,@object
	.size		.nv.reservedSmem.offset0,0x4
	.type		.nv.reservedSmem.cap,@object
	.size		.nv.reservedSmem.cap,0x4
